//
// Generated by NVIDIA NVVM Compiler
//
// Compiler Build ID: CL-36424714
// Cuda compilation tools, release 13.0, V13.0.88
// Based on NVVM 20.0.0
//

.version 9.0
.target sm_100
.address_size 64

	// .globl	_Z20find_perfect_numbersyyPiS_

.visible .entry _Z20find_perfect_numbersyyPiS_(
	.param .u64 _Z20find_perfect_numbersyyPiS__param_0,
	.param .u64 _Z20find_perfect_numbersyyPiS__param_1,
	.param .u64 .ptr .align 1 _Z20find_perfect_numbersyyPiS__param_2,
	.param .u64 .ptr .align 1 _Z20find_perfect_numbersyyPiS__param_3
)
{
	.reg .pred 	%p<13>;
	.reg .b32 	%r<12>;
	.reg .b64 	%rd<43>;

	ld.param.u64 	%rd16, [_Z20find_perfect_numbersyyPiS__param_0];
	ld.param.u64 	%rd17, [_Z20find_perfect_numbersyyPiS__param_1];
	ld.param.u64 	%rd14, [_Z20find_perfect_numbersyyPiS__param_2];
	ld.param.u64 	%rd15, [_Z20find_perfect_numbersyyPiS__param_3];
	mov.u32 	%r2, %ctaid.x;
	mov.u32 	%r3, %ntid.x;
	mul.lo.s32 	%r4, %r2, %r3;
	cvt.u64.u32 	%rd18, %r4;
	mov.u32 	%r5, %tid.x;
	cvt.u64.u32 	%rd19, %r5;
	add.s64 	%rd20, %rd18, %rd19;
	add.s64 	%rd1, %rd20, %rd16;
	setp.gt.u64 	%p1, %rd1, %rd17;
	setp.lt.u64 	%p2, %rd1, 2;
	or.pred  	%p3, %p1, %p2;
	@%p3 bra 	$L__BB0_15;
	setp.lt.u64 	%p4, %rd1, 4;
	mov.b64 	%rd41, 1;
	@%p4 bra 	$L__BB0_12;
	mov.b64 	%rd41, 1;
	mov.b64 	%rd37, 2;
	cvt.u32.u64 	%r7, %rd1;
$L__BB0_3:
	or.b64  	%rd24, %rd1, %rd37;
	and.b64  	%rd25, %rd24, -4294967296;
	setp.ne.s64 	%p5, %rd25, 0;
	@%p5 bra 	$L__BB0_5;
	cvt.u32.u64 	%r6, %rd37;
	rem.u32 	%r8, %r7, %r6;
	cvt.u64.u32 	%rd39, %r8;
	bra.uni 	$L__BB0_6;
$L__BB0_5:
	rem.u64 	%rd39, %rd1, %rd37;
$L__BB0_6:
	setp.ne.s64 	%p6, %rd39, 0;
	@%p6 bra 	$L__BB0_11;
	setp.ne.s64 	%p7, %rd25, 0;
	@%p7 bra 	$L__BB0_9;
	cvt.u32.u64 	%r9, %rd37;
	div.u32 	%r11, %r7, %r9;
	cvt.u64.u32 	%rd40, %r11;
	bra.uni 	$L__BB0_10;
$L__BB0_9:
	div.u64 	%rd40, %rd1, %rd37;
$L__BB0_10:
	setp.eq.s64 	%p8, %rd37, %rd40;
	setp.eq.s64 	%p9, %rd40, %rd1;
	selp.b64 	%rd28, 0, %rd40, %p9;
	selp.b64 	%rd29, 0, %rd28, %p8;
	add.s64 	%rd30, %rd37, %rd41;
	add.s64 	%rd41, %rd30, %rd29;
$L__BB0_11:
	add.s64 	%rd12, %rd37, 1;
	mad.lo.s64 	%rd31, %rd37, %rd37, %rd37;
	add.s64 	%rd32, %rd31, %rd12;
	setp.le.u64 	%p10, %rd32, %rd1;
	mov.u64 	%rd37, %rd12;
	@%p10 bra 	$L__BB0_3;
$L__BB0_12:
	setp.ne.s64 	%p11, %rd41, %rd1;
	@%p11 bra 	$L__BB0_15;
	cvta.to.global.u64 	%rd33, %rd15;
	atom.global.add.u32 	%r1, [%rd33], 1;
	setp.gt.s32 	%p12, %r1, 9;
	@%p12 bra 	$L__BB0_15;
	cvta.to.global.u64 	%rd34, %rd14;
	mul.wide.s32 	%rd35, %r1, 4;
	add.s64 	%rd36, %rd34, %rd35;
	st.global.u32 	[%rd36], %rd1;
$L__BB0_15:
	ret;

}


// ===== COMPILED SASS (sm_100) =====

	.target	sm_100

	.elftype	@"ET_EXEC"


//--------------------- .note.nv.tkinfo           --------------------------
	.section	.note.nv.tkinfo,"",@"SHT_NOTE"
	.sectionflags	@"SHF_NOTE_NV_TKINFO"
	.tkinfo
        /*0018*/ 	.word	0x00000002
        /*0030*/ 	.string	""
        /*0030*/ 	.string	"ptxas"
        /*0030*/ 	.string	"Cuda compilation tools, release 13.0, V13.0.88"
        /*0030*/ 	.string	"Build cuda_13.0.r13.0/compiler.36424714_0"
        /*0030*/ 	.string	"-arch sm_100 -m 64 "



//--------------------- .note.nv.cuinfo           --------------------------
	.section	.note.nv.cuinfo,"",@"SHT_NOTE"
	.sectionflags	@"SHF_NOTE_NV_CUINFO"
        /*0018*/ 	.short	0x0002
        /*001a*/ 	.short	0x0064
        /*001c*/ 	.short	0x0082
	.zero		2


//--------------------- .nv.info                  --------------------------
	.section	.nv.info,"",@"SHT_CUDA_INFO"
	.align	4


	//----- nvinfo : EIATTR_REGCOUNT
	.align		4
        /*0000*/ 	.byte	0x04, 0x2f
        /*0002*/ 	.short	(.L_1 - .L_0)
	.align		4
.L_0:
        /*0004*/ 	.word	index@(_Z20find_perfect_numbersyyPiS_)
        /*0008*/ 	.word	0x00000016


	//----- nvinfo : EIATTR_FRAME_SIZE
	.align		4
.L_1:
        /*000c*/ 	.byte	0x04, 0x11
        /*000e*/ 	.short	(.L_3 - .L_2)
	.align		4
.L_2:
        /*0010*/ 	.word	index@($__internal_1_$__cuda_sm20_rem_u64)
        /*0014*/ 	.word	0x00000000


	//----- nvinfo : EIATTR_FRAME_SIZE
	.align		4
.L_3:
        /*0018*/ 	.byte	0x04, 0x11
        /*001a*/ 	.short	(.L_5 - .L_4)
	.align		4
.L_4:
        /*001c*/ 	.word	index@($__internal_0_$__cuda_sm20_div_u64)
        /*0020*/ 	.word	0x00000000


	//----- nvinfo : EIATTR_FRAME_SIZE
	.align		4
.L_5:
        /*0024*/ 	.byte	0x04, 0x11
        /*0026*/ 	.short	(.L_7 - .L_6)
	.align		4
.L_6:
        /*0028*/ 	.word	index@(_Z20find_perfect_numbersyyPiS_)
        /*002c*/ 	.word	0x00000000


	//----- nvinfo : EIATTR_MIN_STACK_SIZE
	.align		4
.L_7:
        /*0030*/ 	.byte	0x04, 0x12
        /*0032*/ 	.short	(.L_9 - .L_8)
	.align		4
.L_8:
        /*0034*/ 	.word	index@(_Z20find_perfect_numbersyyPiS_)
        /*0038*/ 	.word	0x00000000
.L_9:


//--------------------- .nv.compat                --------------------------
	.section	.nv.compat,"",@"SHT_CUDA_COMPAT_INFO"
	.align	4
        /*0000*/ 	.byte	0x02, 0x09, 0x00, 0x00, 0x02, 0x02, 0x01, 0x00, 0x02, 0x05, 0x05, 0x00, 0x03, 0x07, 0x01, 0x01
        /*0010*/ 	.byte	0x02, 0x03, 0x00, 0x00, 0x02, 0x06, 0x01, 0x00, 0x04, 0x0b, 0x08, 0x00, 0x09, 0x00, 0x00, 0x00
        /*0020*/ 	.byte	0x00, 0x00, 0x00, 0x00


//--------------------- .nv.info._Z20find_perfect_numbersyyPiS_ --------------------------
	.section	.nv.info._Z20find_perfect_numbersyyPiS_,"",@"SHT_CUDA_INFO"
	.sectionflags	@""
	.align	4


	//----- nvinfo : EIATTR_CUDA_API_VERSION
	.align		4
        /*0000*/ 	.byte	0x04, 0x37
        /*0002*/ 	.short	(.L_11 - .L_10)
.L_10:
        /*0004*/ 	.word	0x00000082


	//----- nvinfo : EIATTR_KPARAM_INFO
	.align		4
.L_11:
        /*0008*/ 	.byte	0x04, 0x17
        /*000a*/ 	.short	(.L_13 - .L_12)
.L_12:
        /*000c*/ 	.word	0x00000000
        /*0010*/ 	.short	0x0003
        /*0012*/ 	.short	0x0018
        /*0014*/ 	.byte	0x00, 0xf5, 0x21, 0x00


	//----- nvinfo : EIATTR_KPARAM_INFO
	.align		4
.L_13:
        /*0018*/ 	.byte	0x04, 0x17
        /*001a*/ 	.short	(.L_15 - .L_14)
.L_14:
        /*001c*/ 	.word	0x00000000
        /*0020*/ 	.short	0x0002
        /*0022*/ 	.short	0x0010
        /*0024*/ 	.byte	0x00, 0xf5, 0x21, 0x00


	//----- nvinfo : EIATTR_KPARAM_INFO
	.align		4
.L_15:
        /*0028*/ 	.byte	0x04, 0x17
        /*002a*/ 	.short	(.L_17 - .L_16)
.L_16:
        /*002c*/ 	.word	0x00000000
        /*0030*/ 	.short	0x0001
        /*0032*/ 	.short	0x0008
        /*0034*/ 	.byte	0x00, 0xf0, 0x21, 0x00


	//----- nvinfo : EIATTR_KPARAM_INFO
	.align		4
.L_17:
        /*0038*/ 	.byte	0x04, 0x17
        /*003a*/ 	.short	(.L_19 - .L_18)
.L_18:
        /*003c*/ 	.word	0x00000000
        /*0040*/ 	.short	0x0000
        /*0042*/ 	.short	0x0000
        /*0044*/ 	.byte	0x00, 0xf0, 0x21, 0x00


	//----- nvinfo : EIATTR_SPARSE_MMA_MASK
	.align		4
.L_19:
        /*0048*/ 	.byte	0x03, 0x50
        /*004a*/ 	.short	0x0000


	//----- nvinfo : EIATTR_MAXREG_COUNT
	.align		4
        /*004c*/ 	.byte	0x03, 0x1b
        /*004e*/ 	.short	0x00ff


	//----- nvinfo : EIATTR_MERCURY_ISA_VERSION
	.align		4
        /*0050*/ 	.byte	0x03, 0x5f
        /*0052*/ 	.short	0x0101


	//----- nvinfo : EIATTR_INT_WARP_WIDE_INSTR_OFFSETS
	.align		4
        /*0054*/ 	.byte	0x04, 0x31
        /*0056*/ 	.short	(.L_21 - .L_20)


	//   ....[0]....
.L_20:
        /*0058*/ 	.word	0x000006e0


	//   ....[1]....
        /*005c*/ 	.word	0x00000780


	//----- nvinfo : EIATTR_VRC_CTA_INIT_COUNT
	.align		4
.L_21:
        /*0060*/ 	.byte	0x02, 0x4a
	.zero		1
	.zero		1


	//----- nvinfo : EIATTR_EXIT_INSTR_OFFSETS
	.align		4
        /*0064*/ 	.byte	0x04, 0x1c
        /*0066*/ 	.short	(.L_23 - .L_22)


	//   ....[0]....
.L_22:
        /*0068*/ 	.word	0x000000d0


	//   ....[1]....
        /*006c*/ 	.word	0x000006c0


	//   ....[2]....
        /*0070*/ 	.word	0x000007b0


	//   ....[3]....
        /*0074*/ 	.word	0x000007f0


	//----- nvinfo : EIATTR_CRS_STACK_SIZE
	.align		4
.L_23:
        /*0078*/ 	.byte	0x04, 0x1e
        /*007a*/ 	.short	(.L_25 - .L_24)
.L_24:
        /*007c*/ 	.word	0x00000000


	//----- nvinfo : EIATTR_CBANK_PARAM_SIZE
	.align		4
.L_25:
        /*0080*/ 	.byte	0x03, 0x19
        /*0082*/ 	.short	0x0020


	//----- nvinfo : EIATTR_PARAM_CBANK
	.align		4
        /*0084*/ 	.byte	0x04, 0x0a
        /*0086*/ 	.short	(.L_27 - .L_26)
	.align		4
.L_26:
        /*0088*/ 	.word	index@(.nv.constant0._Z20find_perfect_numbersyyPiS_)
        /*008c*/ 	.short	0x0380
        /*008e*/ 	.short	0x0020


	//----- nvinfo : EIATTR_SW_WAR
	.align		4
.L_27:
        /*0090*/ 	.byte	0x04, 0x36
        /*0092*/ 	.short	(.L_29 - .L_28)
.L_28:
        /*0094*/ 	.word	0x00000008
.L_29:


//--------------------- .nv.callgraph             --------------------------
	.section	.nv.callgraph,"",@"SHT_CUDA_CALLGRAPH"
	.align	4
	.sectionentsize	8
	.align		4
        /*0000*/ 	.word	0x00000000
	.align		4
        /*0004*/ 	.word	0xffffffff
	.align		4
        /*0008*/ 	.word	0x00000000
	.align		4
        /*000c*/ 	.word	0xfffffffe
	.align		4
        /*0010*/ 	.word	0x00000000
	.align		4
        /*0014*/ 	.word	0xfffffffd
	.align		4
        /*0018*/ 	.word	0x00000000
	.align		4
        /*001c*/ 	.word	0xfffffffc


//--------------------- .text._Z20find_perfect_numbersyyPiS_ --------------------------
	.section	.text._Z20find_perfect_numbersyyPiS_,"ax",@progbits
	.align	128
        .global         _Z20find_perfect_numbersyyPiS_
        .type           _Z20find_perfect_numbersyyPiS_,@function
        .size           _Z20find_perfect_numbersyyPiS_,(.L_x_13 - _Z20find_perfect_numbersyyPiS_)
        .other          _Z20find_perfect_numbersyyPiS_,@"STO_CUDA_ENTRY STV_DEFAULT"
_Z20find_perfect_numbersyyPiS_:
.text._Z20find_perfect_numbersyyPiS_:
[----:B------:R-:W-:Y:S01]  /*0000*/  LDC R1, c[0x0][0x37c] ;  /* 0x0000df00ff017b82 */ /* 0x000fe20000000800 */
[----:B------:R-:W0:Y:S07]  /*0010*/  S2R R3, SR_TID.X ;  /* 0x0000000000037919 */ /* 0x000e2e0000002100 */
[----:B------:R-:W1:Y:S01]  /*0020*/  S2UR UR4, SR_CTAID.X ;  /* 0x00000000000479c3 */ /* 0x000e620000002500 */
[----:B------:R-:W1:Y:S07]  /*0030*/  LDCU UR5, c[0x0][0x360] ;  /* 0x00006c00ff0577ac */ /* 0x000e6e0008000800 */
[----:B------:R-:W0:Y:S08]  /*0040*/  LDC.64 R4, c[0x0][0x380] ;  /* 0x0000e000ff047b82 */ /* 0x000e300000000a00 */
[----:B------:R-:W2:Y:S01]  /*0050*/  LDC.64 R6, c[0x0][0x388] ;  /* 0x0000e200ff067b82 */ /* 0x000ea20000000a00 */
[----:B-1----:R-:W-:-:S06]  /*0060*/  UIMAD UR4, UR4, UR5, URZ ;  /* 0x00000005040472a4 */ /* 0x002fcc000f8e02ff */
[----:B0-----:R-:W-:-:S04]  /*0070*/  IADD3 R3, P0, P1, R4, UR4, R3 ;  /* 0x0000000404037c10 */ /* 0x001fc8000f91e003 */
[----:B------:R-:W-:Y:S02]  /*0080*/  IADD3.X R0, PT, PT, RZ, R5, RZ, P0, P1 ;  /* 0x00000005ff007210 */ /* 0x000fe400007e24ff */
[C---:B------:R-:W-:Y:S02]  /*0090*/  ISETP.GE.U32.AND P0, PT, R3.reuse, 0x2, PT ;  /* 0x000000020300780c */ /* 0x040fe40003f06070 */
[----:B--2---:R-:W-:Y:S02]  /*00a0*/  ISETP.GT.U32.AND P1, PT, R3, R6, PT ;  /* 0x000000060300720c */ /* 0x004fe40003f24070 */
[----:B------:R-:W-:-:S04]  /*00b0*/  ISETP.GE.U32.AND.EX P0, PT, R0, RZ, PT, P0 ;  /* 0x000000ff0000720c */ /* 0x000fc80003f06100 */
[----:B------:R-:W-:-:S13]  /*00c0*/  ISETP.GT.U32.OR.EX P0, PT, R0, R7, !P0, P1 ;  /* 0x000000070000720c */ /* 0x000fda0004704510 */
[----:B------:R-:W-:Y:S05]  /*00d0*/  @P0 EXIT ;  /* 0x000000000000094d */ /* 0x000fea0003800000 */
[----:B------:R-:W-:Y:S01]  /*00e0*/  ISETP.GE.U32.AND P0, PT, R3, 0x4, PT ;  /* 0x000000040300780c */ /* 0x000fe20003f06070 */
[----:B------:R-:W-:Y:S01]  /*00f0*/  BSSY.RECONVERGENT B0, `(.L_x_0) ;  /* 0x000005a000007945 */ /* 0x000fe20003800200 */
[----:B------:R-:W-:Y:S02]  /*0100*/  IMAD.MOV.U32 R2, RZ, RZ, 0x1 ;  /* 0x00000001ff027424 */ /* 0x000fe400078e00ff */
[----:B------:R-:W-:Y:S01]  /*0110*/  ISETP.GE.U32.AND.EX P0, PT, R0, RZ, PT, P0 ;  /* 0x000000ff0000720c */ /* 0x000fe20003f06100 */
[----:B------:R-:W-:-:S12]  /*0120*/  IMAD.MOV.U32 R5, RZ, RZ, RZ ;  /* 0x000000ffff057224 */ /* 0x000fd800078e00ff */
[----:B------:R-:W-:Y:S05]  /*0130*/  @!P0 BRA `(.L_x_1) ;  /* 0x0000000400548947 */ /* 0x000fea0003800000 */
[----:B------:R-:W-:Y:S02]  /*0140*/  HFMA2 R6, -RZ, RZ, 0, 1.1920928955078125e-07 ;  /* 0x00000002ff067431 */ /* 0x000fe400000001ff */
[----:B------:R-:W-:Y:S02]  /*0150*/  IMAD.MOV.U32 R2, RZ, RZ, 0x1 ;  /* 0x00000001ff027424 */ /* 0x000fe400078e00ff */
[----:B------:R-:W-:Y:S02]  /*0160*/  IMAD.MOV.U32 R5, RZ, RZ, RZ ;  /* 0x000000ffff057224 */ /* 0x000fe400078e00ff */
[----:B------:R-:W-:-:S07]  /*0170*/  IMAD.MOV.U32 R7, RZ, RZ, RZ ;  /* 0x000000ffff077224 */ /* 0x000fce00078e00ff */
.L_x_10:
[----:B------:R-:W-:Y:S01]  /*0180*/  LOP3.LUT R12, R0, R7, RZ, 0xfc, !PT ;  /* 0x00000007000c7212 */ /* 0x000fe200078efcff */
[----:B------:R-:W-:Y:S03]  /*0190*/  BSSY.RECONVERGENT B1, `(.L_x_2) ;  /* 0x000001b000017945 */ /* 0x000fe60003800200 */
[----:B------:R-:W-:-:S13]  /*01a0*/  ISETP.NE.AND.EX P0, PT, R12, RZ, PT, !PT ;  /* 0x000000ff0c00720c */ /* 0x000fda0003f053f0 */
[----:B------:R-:W-:Y:S05]  /*01b0*/  @P0 BRA `(.L_x_3) ;  /* 0x0000000000500947 */ /* 0x000fea0003800000 */
[----:B------:R-:W0:Y:S01]  /*01c0*/  I2F.U32.RP R4, R6 ;  /* 0x0000000600047306 */ /* 0x000e220000209000 */
[----:B------:R-:W-:-:S07]  /*01d0*/  ISETP.NE.U32.AND P1, PT, R6, RZ, PT ;  /* 0x000000ff0600720c */ /* 0x000fce0003f25070 */
[----:B0-----:R-:W0:Y:S02]  /*01e0*/  MUFU.RCP R4, R4 ;  /* 0x0000000400047308 */ /* 0x001e240000001000 */
[----:B0-----:R-:W-:-:S06]  /*01f0*/  VIADD R8, R4, 0xffffffe ;  /* 0x0ffffffe04087836 */ /* 0x001fcc0000000000 */
[----:B------:R0:W1:Y:S02]  /*0200*/  F2I.FTZ.U32.TRUNC.NTZ R9, R8 ;  /* 0x0000000800097305 */ /* 0x000064000021f000 */
[----:B0-----:R-:W-:Y:S01]  /*0210*/  MOV R8, RZ ;  /* 0x000000ff00087202 */ /* 0x001fe20000000f00 */
[----:B-1----:R-:W-:-:S04]  /*0220*/  IMAD.MOV R11, RZ, RZ, -R9 ;  /* 0x000000ffff0b7224 */ /* 0x002fc800078e0a09 */
[----:B------:R-:W-:-:S04]  /*0230*/  IMAD R11, R11, R6, RZ ;  /* 0x000000060b0b7224 */ /* 0x000fc800078e02ff */
[----:B------:R-:W-:-:S06]  /*0240*/  IMAD.HI.U32 R10, R9, R11, R8 ;  /* 0x0000000b090a7227 */ /* 0x000fcc00078e0008 */
[----:B------:R-:W-:-:S04]  /*0250*/  IMAD.HI.U32 R10, R10, R3, RZ ;  /* 0x000000030a0a7227 */ /* 0x000fc800078e00ff */
[----:B------:R-:W-:-:S04]  /*0260*/  IMAD.MOV R10, RZ, RZ, -R10 ;  /* 0x000000ffff0a7224 */ /* 0x000fc800078e0a0a */
[----:B------:R-:W-:-:S05]  /*0270*/  IMAD R9, R6, R10, R3 ;  /* 0x0000000a06097224 */ /* 0x000fca00078e0203 */
[----:B------:R-:W-:-:S13]  /*0280*/  ISETP.GE.U32.AND P0, PT, R9, R6, PT ;  /* 0x000000060900720c */ /* 0x000fda0003f06070 */
[----:B------:R-:W-:-:S05]  /*0290*/  @P0 IMAD.IADD R9, R9, 0x1, -R6 ;  /* 0x0000000109090824 */ /* 0x000fca00078e0a06 */
[----:B------:R-:W-:-:S13]  /*02a0*/  ISETP.GE.U32.AND P0, PT, R9, R6, PT ;  /* 0x000000060900720c */ /* 0x000fda0003f06070 */
[----:B------:R-:W-:Y:S01]  /*02b0*/  @P0 IMAD.IADD R9, R9, 0x1, -R6 ;  /* 0x0000000109090824 */ /* 0x000fe200078e0a06 */
[----:B------:R-:W-:-:S04]  /*02c0*/  @!P1 LOP3.LUT R9, RZ, R6, RZ, 0x33, !PT ;  /* 0x00000006ff099212 */ /* 0x000fc800078e33ff */
[----:B------:R-:W-:-:S04]  /*02d0*/  ISETP.NE.U32.AND P0, PT, R9, RZ, PT ;  /* 0x000000ff0900720c */ /* 0x000fc80003f05070 */
[----:B------:R-:W-:Y:S01]  /*02e0*/  ISETP.NE.AND.EX P0, PT, RZ, RZ, PT, P0 ;  /* 0x000000ffff00720c */ /* 0x000fe20003f05300 */
[----:B------:R-:W-:-:S12]  /*02f0*/  BRA `(.L_x_4) ;  /* 0x0000000000107947 */ /* 0x000fd80003800000 */
.L_x_3:
[----:B------:R-:W-:-:S07]  /*0300*/  MOV R4, 0x320 ;  /* 0x0000032000047802 */ /* 0x000fce0000000f00 */
[----:B------:R-:W-:Y:S05]  /*0310*/  CALL.REL.NOINC `($__internal_1_$__cuda_sm20_rem_u64) ;  /* 0x0000000800507944 */ /* 0x000fea0003c00000 */
[----:B------:R-:W-:-:S04]  /*0320*/  ISETP.NE.U32.AND P0, PT, R10, RZ, PT ;  /* 0x000000ff0a00720c */ /* 0x000fc80003f05070 */
[----:B------:R-:W-:-:S13]  /*0330*/  ISETP.NE.AND.EX P0, PT, R11, RZ, PT, P0 ;  /* 0x000000ff0b00720c */ /* 0x000fda0003f05300 */
.L_x_4:
[----:B------:R-:W-:Y:S05]  /*0340*/  BSYNC.RECONVERGENT B1 ;  /* 0x0000000000017941 */ /* 0x000fea0003800200 */
.L_x_2:
[----:B------:R-:W-:Y:S04]  /*0350*/  BSSY.RECONVERGENT B1, `(.L_x_5) ;  /* 0x0000028000017945 */ /* 0x000fe80003800200 */
[----:B------:R-:W-:Y:S05]  /*0360*/  @P0 BRA `(.L_x_6) ;  /* 0x0000000000980947 */ /* 0x000fea0003800000 */
[----:B------:R-:W-:Y:S01]  /*0370*/  ISETP.NE.AND.EX P0, PT, R12, RZ, PT, !PT ;  /* 0x000000ff0c00720c */ /* 0x000fe20003f053f0 */
[----:B------:R-:W-:-:S12]  /*0380*/  BSSY.RECONVERGENT B2, `(.L_x_7) ;  /* 0x000001a000027945 */ /* 0x000fd80003800200 */
[----:B------:R-:W-:Y:S05]  /*0390*/  @P0 BRA `(.L_x_8) ;  /* 0x0000000000500947 */ /* 0x000fea0003800000 */
[----:B------:R-:W0:Y:S01]  /*03a0*/  I2F.U32.RP R4, R6 ;  /* 0x0000000600047306 */ /* 0x000e220000209000 */
[----:B------:R-:W-:-:S07]  /*03b0*/  ISETP.NE.U32.AND P2, PT, R6, RZ, PT ;  /* 0x000000ff0600720c */ /* 0x000fce0003f45070 */
[----:B0-----:R-:W0:Y:S02]  /*03c0*/  MUFU.RCP R4, R4 ;  /* 0x0000000400047308 */ /* 0x001e240000001000 */
[----:B0-----:R-:W-:-:S06]  /*03d0*/  IADD3 R8, PT, PT, R4, 0xffffffe, RZ ;  /* 0x0ffffffe04087810 */ /* 0x001fcc0007ffe0ff */
[----:B------:R0:W1:Y:S02]  /*03e0*/  F2I.FTZ.U32.TRUNC.NTZ R9, R8 ;  /* 0x0000000800097305 */ /* 0x000064000021f000 */
[----:B0-----:R-:W-:Y:S02]  /*03f0*/  IMAD.MOV.U32 R8, RZ, RZ, RZ ;  /* 0x000000ffff087224 */ /* 0x001fe400078e00ff */
[----:B-1----:R-:W-:-:S04]  /*0400*/  IMAD.MOV R11, RZ, RZ, -R9 ;  /* 0x000000ffff0b7224 */ /* 0x002fc800078e0a09 */
[----:B------:R-:W-:-:S04]  /*0410*/  IMAD R11, R11, R6, RZ ;  /* 0x000000060b0b7224 */ /* 0x000fc800078e02ff */
[----:B------:R-:W-:-:S06]  /*0420*/  IMAD.HI.U32 R10, R9, R11, R8 ;  /* 0x0000000b090a7227 */ /* 0x000fcc00078e0008 */
[----:B------:R-:W-:-:S04]  /*0430*/  IMAD.HI.U32 R8, R10, R3, RZ ;  /* 0x000000030a087227 */ /* 0x000fc800078e00ff */
[----:B------:R-:W-:-:S04]  /*0440*/  IMAD.MOV R9, RZ, RZ, -R8 ;  /* 0x000000ffff097224 */ /* 0x000fc800078e0a08 */
[----:B------:R-:W-:-:S05]  /*0450*/  IMAD R9, R6, R9, R3 ;  /* 0x0000000906097224 */ /* 0x000fca00078e0203 */
[----:B------:R-:W-:-:S13]  /*0460*/  ISETP.GE.U32.AND P0, PT, R9, R6, PT ;  /* 0x000000060900720c */ /* 0x000fda0003f06070 */
[----:B------:R-:W-:Y:S01]  /*0470*/  @P0 IADD3 R9, PT, PT, R9, -R6, RZ ;  /* 0x8000000609090210 */ /* 0x000fe20007ffe0ff */
[----:B------:R-:W-:-:S03]  /*0480*/  @P0 VIADD R8, R8, 0x1 ;  /* 0x0000000108080836 */ /* 0x000fc60000000000 */
[----:B------:R-:W-:Y:S01]  /*0490*/  ISETP.GE.U32.AND P1, PT, R9, R6, PT ;  /* 0x000000060900720c */ /* 0x000fe20003f26070 */
[----:B------:R-:W-:-:S12]  /*04a0*/  IMAD.MOV.U32 R9, RZ, RZ, RZ ;  /* 0x000000ffff097224 */ /* 0x000fd800078e00ff */
[----:B------:R-:W-:Y:S01]  /*04b0*/  @P1 VIADD R8, R8, 0x1 ;  /* 0x0000000108081836 */ /* 0x000fe20000000000 */
[----:B------:R-:W-:Y:S01]  /*04c0*/  @!P2 LOP3.LUT R8, RZ, R6, RZ, 0x33, !PT ;  /* 0x00000006ff08a212 */ /* 0x000fe200078e33ff */
[----:B------:R-:W-:Y:S06]  /*04d0*/  BRA `(.L_x_9) ;  /* 0x0000000000107947 */ /* 0x000fec0003800000 */
.L_x_8:
[----:B------:R-:W-:-:S07]  /*04e0*/  MOV R4, 0x500 ;  /* 0x0000050000047802 */ /* 0x000fce0000000f00 */
[----:B------:R-:W-:Y:S05]  /*04f0*/  CALL.REL.NOINC `($__internal_0_$__cuda_sm20_div_u64) ;  /* 0x0000000000c07944 */ /* 0x000fea0003c00000 */
[----:B------:R-:W-:Y:S01]  /*0500*/  MOV R8, R10 ;  /* 0x0000000a00087202 */ /* 0x000fe20000000f00 */
[----:B------:R-:W-:-:S07]  /*0510*/  IMAD.MOV.U32 R9, RZ, RZ, R11 ;  /* 0x000000ffff097224 */ /* 0x000fce00078e000b */
.L_x_9:
[----:B------:R-:W-:Y:S05]  /*0520*/  BSYNC.RECONVERGENT B2 ;  /* 0x0000000000027941 */ /* 0x000fea0003800200 */
.L_x_7:
[----:B------:R-:W-:Y:S02]  /*0530*/  ISETP.NE.U32.AND P1, PT, R8, R3, PT ;  /* 0x000000030800720c */ /* 0x000fe40003f25070 */
[----:B------:R-:W-:Y:S02]  /*0540*/  ISETP.NE.U32.AND P0, PT, R6, R8, PT ;  /* 0x000000080600720c */ /* 0x000fe40003f05070 */
[----:B------:R-:W-:Y:S02]  /*0550*/  ISETP.NE.AND.EX P1, PT, R9, R0, PT, P1 ;  /* 0x000000000900720c */ /* 0x000fe40003f25310 */
[----:B------:R-:W-:Y:S02]  /*0560*/  ISETP.NE.AND.EX P0, PT, R7, R9, PT, P0 ;  /* 0x000000090700720c */ /* 0x000fe40003f05300 */
[----:B------:R-:W-:Y:S02]  /*0570*/  SEL R11, R8, RZ, P1 ;  /* 0x000000ff080b7207 */ /* 0x000fe40000800000 */
[----:B------:R-:W-:-:S02]  /*0580*/  SEL R4, R9, RZ, P1 ;  /* 0x000000ff09047207 */ /* 0x000fc40000800000 */
[----:B------:R-:W-:Y:S02]  /*0590*/  SEL R11, R11, RZ, P0 ;  /* 0x000000ff0b0b7207 */ /* 0x000fe40000000000 */
[----:B------:R-:W-:Y:S02]  /*05a0*/  SEL R4, R4, RZ, P0 ;  /* 0x000000ff04047207 */ /* 0x000fe40000000000 */
[----:B------:R-:W-:-:S04]  /*05b0*/  IADD3 R2, P1, P2, R11, R6, R2 ;  /* 0x000000060b027210 */ /* 0x000fc80007a3e002 */
[----:B------:R-:W-:-:S09]  /*05c0*/  IADD3.X R5, PT, PT, R4, R7, R5, P1, P2 ;  /* 0x0000000704057210 */ /* 0x000fd20000fe4405 */
.L_x_6:
[----:B------:R-:W-:Y:S05]  /*05d0*/  BSYNC.RECONVERGENT B1 ;  /* 0x0000000000017941 */ /* 0x000fea0003800200 */
.L_x_5:
[-C--:B------:R-:W-:Y:S01]  /*05e0*/  IMAD R4, R7, R6.reuse, RZ ;  /* 0x0000000607047224 */ /* 0x080fe200078e02ff */
[C---:B------:R-:W-:Y:S01]  /*05f0*/  IADD3 R11, P0, PT, R6.reuse, 0x1, RZ ;  /* 0x00000001060b7810 */ /* 0x040fe20007f1e0ff */
[----:B------:R-:W-:-:S04]  /*0600*/  IMAD.WIDE.U32 R8, R6, R6, R6 ;  /* 0x0000000606087225 */ /* 0x000fc800078e0006 */
[----:B------:R-:W-:Y:S02]  /*0610*/  IMAD R6, R6, R7, R4 ;  /* 0x0000000706067224 */ /* 0x000fe400078e0204 */
[----:B------:R-:W-:Y:S01]  /*0620*/  IMAD.X R7, RZ, RZ, R7, P0 ;  /* 0x000000ffff077224 */ /* 0x000fe200000e0607 */
[----:B------:R-:W-:-:S04]  /*0630*/  IADD3 R4, P0, PT, R11, R8, RZ ;  /* 0x000000080b047210 */ /* 0x000fc80007f1e0ff */
[----:B------:R-:W-:Y:S01]  /*0640*/  IADD3.X R9, PT, PT, R7, R9, R6, P0, !PT ;  /* 0x0000000907097210 */ /* 0x000fe200007fe406 */
[----:B------:R-:W-:Y:S01]  /*0650*/  IMAD.MOV.U32 R6, RZ, RZ, R11 ;  /* 0x000000ffff067224 */ /* 0x000fe200078e000b */
[----:B------:R-:W-:-:S04]  /*0660*/  ISETP.GT.U32.AND P0, PT, R4, R3, PT ;  /* 0x000000030400720c */ /* 0x000fc80003f04070 */
[----:B------:R-:W-:-:S13]  /*0670*/  ISETP.GT.U32.AND.EX P0, PT, R9, R0, PT, P0 ;  /* 0x000000000900720c */ /* 0x000fda0003f04100 */
[----:B------:R-:W-:Y:S05]  /*0680*/  @!P0 BRA `(.L_x_10) ;  /* 0xfffffff800bc8947 */ /* 0x000fea000383ffff */
.L_x_1:
[----:B------:R-:W-:Y:S05]  /*0690*/  BSYNC.RECONVERGENT B0 ;  /* 0x0000000000007941 */ /* 0x000fea0003800200 */
.L_x_0:
[----:B------:R-:W-:-:S04]  /*06a0*/  ISETP.NE.U32.AND P0, PT, R2, R3, PT ;  /* 0x000000030200720c */ /* 0x000fc80003f05070 */
[----:B------:R-:W-:-:S13]  /*06b0*/  ISETP.NE.AND.EX P0, PT, R5, R0, PT, P0 ;  /* 0x000000000500720c */ /* 0x000fda0003f05300 */
[----:B------:R-:W-:Y:S05]  /*06c0*/  @P0 EXIT ;  /* 0x000000000000094d */ /* 0x000fea0003800000 */
[----:B------:R-:W0:Y:S01]  /*06d0*/  S2R R7, SR_LANEID ;  /* 0x0000000000077919 */ /* 0x000e220000000000 */
[----:B------:R-:W-:Y:S01]  /*06e0*/  VOTEU.ANY UR6, UPT, PT ;  /* 0x0000000000067886 */ /* 0x000fe200038e0100 */
[----:B------:R-:W1:Y:S01]  /*06f0*/  LDC.64 R4, c[0x0][0x398] ;  /* 0x0000e600ff047b82 */ /* 0x000e620000000a00 */
[----:B------:R-:W0:Y:S01]  /*0700*/  FLO.U32 R0, UR6 ;  /* 0x0000000600007d00 */ /* 0x000e2200080e0000 */
[----:B------:R-:W1:Y:S07]  /*0710*/  LDCU.64 UR4, c[0x0][0x358] ;  /* 0x00006b00ff0477ac */ /* 0x000e6e0008000a00 */
[----:B------:R-:W1:Y:S01]  /*0720*/  POPC R9, UR6 ;  /* 0x0000000600097d09 */ /* 0x000e620008000000 */
[----:B0-----:R-:W-:-:S13]  /*0730*/  ISETP.EQ.U32.AND P0, PT, R0, R7, PT ;  /* 0x000000070000720c */ /* 0x001fda0003f02070 */
[----:B-1----:R-:W2:Y:S01]  /*0740*/  @P0 ATOMG.E.ADD.STRONG.GPU PT, R5, desc[UR4][R4.64], R9 ;  /* 0x80000009040509a8 */ /* 0x002ea200081ef104 */
[----:B------:R-:W0:Y:S02]  /*0750*/  S2R R2, SR_LTMASK ;  /* 0x0000000000027919 */ /* 0x000e240000003900 */
[----:B0-----:R-:W-:-:S06]  /*0760*/  LOP3.LUT R2, R2, UR6, RZ, 0xc0, !PT ;  /* 0x0000000602027c12 */ /* 0x001fcc000f8ec0ff */
[----:B------:R-:W0:Y:S01]  /*0770*/  POPC R2, R2 ;  /* 0x0000000200027309 */ /* 0x000e220000000000 */
[----:B--2---:R-:W0:Y:S02]  /*0780*/  SHFL.IDX PT, R7, R5, R0, 0x1f ;  /* 0x00001f0005077589 */ /* 0x004e2400000e0000 */
[----:B0-----:R-:W-:-:S04]  /*0790*/  IADD3 R7, PT, PT, R7, R2, RZ ;  /* 0x0000000207077210 */ /* 0x001fc80007ffe0ff */
[----:B------:R-:W-:-:S13]  /*07a0*/  ISETP.GT.AND P0, PT, R7, 0x9, PT ;  /* 0x000000090700780c */ /* 0x000fda0003f04270 */
[----:B------:R-:W-:Y:S05]  /*07b0*/  @P0 EXIT ;  /* 0x000000000000094d */ /* 0x000fea0003800000 */
[----:B------:R-:W0:Y:S02]  /*07c0*/  LDC.64 R4, c[0x0][0x390] ;  /* 0x0000e400ff047b82 */ /* 0x000e240000000a00 */
[----:B0-----:R-:W-:-:S05]  /*07d0*/  IMAD.WIDE R4, R7, 0x4, R4 ;  /* 0x0000000407047825 */ /* 0x001fca00078e0204 */
[----:B------:R-:W-:Y:S01]  /*07e0*/  STG.E desc[UR4][R4.64], R3 ;  /* 0x0000000304007986 */ /* 0x000fe2000c101904 */
[----:B------:R-:W-:Y:S05]  /*07f0*/  EXIT ;  /* 0x000000000000794d */ /* 0x000fea0003800000 */
        .weak           $__internal_0_$__cuda_sm20_div_u64
        .type           $__internal_0_$__cuda_sm20_div_u64,@function
        .size           $__internal_0_$__cuda_sm20_div_u64,($__internal_1_$__cuda_sm20_rem_u64 - $__internal_0_$__cuda_sm20_div_u64)
$__internal_0_$__cuda_sm20_div_u64:
[----:B------:R-:W-:Y:S02]  /*0800*/  IMAD.MOV.U32 R12, RZ, RZ, R6 ;  /* 0x000000ffff0c7224 */ /* 0x000fe400078e0006 */
[----:B------:R-:W-:-:S04]  /*0810*/  IMAD.MOV.U32 R13, RZ, RZ, R7 ;  /* 0x000000ffff0d7224 */ /* 0x000fc800078e0007 */
[----:B------:R-:W0:Y:S08]  /*0820*/  I2F.U64.RP R12, R12 ;  /* 0x0000000c000c7312 */ /* 0x000e300000309000 */
[----:B0-----:R-:W0:Y:S02]  /*0830*/  MUFU.RCP R8, R12 ;  /* 0x0000000c00087308 */ /* 0x001e240000001000 */
[----:B0-----:R-:W-:-:S06]  /*0840*/  VIADD R8, R8, 0x1ffffffe ;  /* 0x1ffffffe08087836 */ /* 0x001fcc0000000000 */
[----:B------:R-:W0:Y:S02]  /*0850*/  F2I.U64.TRUNC R8, R8 ;  /* 0x0000000800087311 */ /* 0x000e24000020d800 */
[----:B0-----:R-:W-:-:S04]  /*0860*/  IMAD.WIDE.U32 R10, R8, R6, RZ ;  /* 0x00000006080a7225 */ /* 0x001fc800078e00ff */
[----:B------:R-:W-:Y:S01]  /*0870*/  IMAD R11, R8, R7, R11 ;  /* 0x00000007080b7224 */ /* 0x000fe200078e020b */
[----:B------:R-:W-:-:S03]  /*0880*/  IADD3 R15, P0, PT, RZ, -R10, RZ ;  /* 0x8000000aff0f7210 */ /* 0x000fc60007f1e0ff */
[----:B------:R-:W-:Y:S02]  /*0890*/  IMAD R11, R9, R6, R11 ;  /* 0x00000006090b7224 */ /* 0x000fe400078e020b */
[----:B------:R-:W-:-:S03]  /*08a0*/  IMAD.HI.U32 R10, R8, R15, RZ ;  /* 0x0000000f080a7227 */ /* 0x000fc600078e00ff */
[----:B------:R-:W-:Y:S01]  /*08b0*/  IADD3.X R17, PT, PT, RZ, ~R11, RZ, P0, !PT ;  /* 0x8000000bff117210 */ /* 0x000fe200007fe4ff */
[----:B------:R-:W-:-:S04]  /*08c0*/  IMAD.MOV.U32 R11, RZ, RZ, R8 ;  /* 0x000000ffff0b7224 */ /* 0x000fc800078e0008 */
[----:B------:R-:W-:-:S04]  /*08d0*/  IMAD.WIDE.U32 R10, P0, R8, R17, R10 ;  /* 0x00000011080a7225 */ /* 0x000fc8000780000a */
[C---:B------:R-:W-:Y:S02]  /*08e0*/  IMAD R13, R9.reuse, R17, RZ ;  /* 0x00000011090d7224 */ /* 0x040fe400078e02ff */
[----:B------:R-:W-:-:S04]  /*08f0*/  IMAD.HI.U32 R10, P1, R9, R15, R10 ;  /* 0x0000000f090a7227 */ /* 0x000fc8000782000a */
[----:B------:R-:W-:Y:S01]  /*0900*/  IMAD.HI.U32 R17, R9, R17, RZ ;  /* 0x0000001109117227 */ /* 0x000fe200078e00ff */
[----:B------:R-:W-:-:S03]  /*0910*/  IADD3 R11, P2, PT, R13, R10, RZ ;  /* 0x0000000a0d0b7210 */ /* 0x000fc60007f5e0ff */
[----:B------:R-:W-:Y:S02]  /*0920*/  IMAD.X R10, R17, 0x1, R9, P0 ;  /* 0x00000001110a7824 */ /* 0x000fe400000e0609 */
[----:B------:R-:W-:-:S03]  /*0930*/  IMAD.WIDE.U32 R8, R11, R6, RZ ;  /* 0x000000060b087225 */ /* 0x000fc600078e00ff */
[----:B------:R-:W-:Y:S01]  /*0940*/  IADD3.X R13, PT, PT, RZ, RZ, R10, P2, P1 ;  /* 0x000000ffff0d7210 */ /* 0x000fe200017e240a */
[----:B------:R-:W-:Y:S01]  /*0950*/  IMAD R9, R11, R7, R9 ;  /* 0x000000070b097224 */ /* 0x000fe200078e0209 */
[----:B------:R-:W-:-:S03]  /*0960*/  IADD3 R15, P0, PT, RZ, -R8, RZ ;  /* 0x80000008ff0f7210 */ /* 0x000fc60007f1e0ff */
[----:B------:R-:W-:Y:S02]  /*0970*/  IMAD R9, R13, R6, R9 ;  /* 0x000000060d097224 */ /* 0x000fe400078e0209 */
[----:B------:R-:W-:-:S04]  /*0980*/  IMAD.HI.U32 R10, R11, R15, RZ ;  /* 0x0000000f0b0a7227 */ /* 0x000fc800078e00ff */
[----:B------:R-:W-:Y:S02]  /*0990*/  IMAD.X R8, RZ, RZ, ~R9, P0 ;  /* 0x000000ffff087224 */ /* 0x000fe400000e0e09 */
[----:B------:R-:W-:Y:S02]  /*09a0*/  IMAD.MOV.U32 R9, RZ, RZ, RZ ;  /* 0x000000ffff097224 */ /* 0x000fe400078e00ff */
[----:B------:R-:W-:-:S04]  /*09b0*/  IMAD.WIDE.U32 R10, P0, R11, R8, R10 ;  /* 0x000000080b0a7225 */ /* 0x000fc8000780000a */
[C---:B------:R-:W-:Y:S02]  /*09c0*/  IMAD R12, R13.reuse, R8, RZ ;  /* 0x000000080d0c7224 */ /* 0x040fe400078e02ff */
[----:B------:R-:W-:-:S04]  /*09d0*/  IMAD.HI.U32 R11, P1, R13, R15, R10 ;  /* 0x0000000f0d0b7227 */ /* 0x000fc8000782000a */
[----:B------:R-:W-:Y:S01]  /*09e0*/  IMAD.HI.U32 R8, R13, R8, RZ ;  /* 0x000000080d087227 */ /* 0x000fe200078e00ff */
[----:B------:R-:W-:-:S04]  /*09f0*/  IADD3 R11, P2, PT, R12, R11, RZ ;  /* 0x0000000b0c0b7210 */ /* 0x000fc80007f5e0ff */
[----:B------:R-:W-:Y:S01]  /*0a00*/  IADD3.X R13, PT, PT, R8, R13, RZ, P0, !PT ;  /* 0x0000000d080d7210 */ /* 0x000fe200007fe4ff */
[----:B------:R-:W-:-:S03]  /*0a10*/  IMAD.HI.U32 R8, R11, R3, RZ ;  /* 0x000000030b087227 */ /* 0x000fc600078e00ff */
[----:B------:R-:W-:Y:S01]  /*0a20*/  IADD3.X R13, PT, PT, RZ, RZ, R13, P2, P1 ;  /* 0x000000ffff0d7210 */ /* 0x000fe200017e240d */
[----:B------:R-:W-:-:S04]  /*0a30*/  IMAD.WIDE.U32 R8, R11, R0, R8 ;  /* 0x000000000b087225 */ /* 0x000fc800078e0008 */
[C---:B------:R-:W-:Y:S02]  /*0a40*/  IMAD R11, R13.reuse, R0, RZ ;  /* 0x000000000d0b7224 */ /* 0x040fe400078e02ff */
[----:B------:R-:W-:-:S04]  /*0a50*/  IMAD.HI.U32 R8, P0, R13, R3, R8 ;  /* 0x000000030d087227 */ /* 0x000fc80007800008 */
[----:B------:R-:W-:Y:S01]  /*0a60*/  IMAD.HI.U32 R10, R13, R0, RZ ;  /* 0x000000000d0a7227 */ /* 0x000fe200078e00ff */
[----:B------:R-:W-:-:S03]  /*0a70*/  IADD3 R11, P1, PT, R11, R8, RZ ;  /* 0x000000080b0b7210 */ /* 0x000fc60007f3e0ff */
[----:B------:R-:W-:Y:S02]  /*0a80*/  IMAD.X R10, RZ, RZ, R10, P0 ;  /* 0x000000ffff0a7224 */ /* 0x000fe400000e060a */
[----:B------:R-:W-:-:S04]  /*0a90*/  IMAD.WIDE.U32 R8, R11, R6, RZ ;  /* 0x000000060b087225 */ /* 0x000fc800078e00ff */
[----:B------:R-:W-:Y:S01]  /*0aa0*/  IMAD.X R13, RZ, RZ, R10, P1 ;  /* 0x000000ffff0d7224 */ /* 0x000fe200008e060a */
[----:B------:R-:W-:Y:S01]  /*0ab0*/  IADD3 R17, P1, PT, -R8, R3, RZ ;  /* 0x0000000308117210 */ /* 0x000fe20007f3e1ff */
[----:B------:R-:W-:-:S03]  /*0ac0*/  IMAD R9, R11, R7, R9 ;  /* 0x000000070b097224 */ /* 0x000fc600078e0209 */
[-C--:B------:R-:W-:Y:S01]  /*0ad0*/  ISETP.GE.U32.AND P0, PT, R17, R6.reuse, PT ;  /* 0x000000061100720c */ /* 0x080fe20003f06070 */
[----:B------:R-:W-:Y:S01]  /*0ae0*/  IMAD R9, R13, R6, R9 ;  /* 0x000000060d097224 */ /* 0x000fe200078e0209 */
[----:B------:R-:W-:-:S04]  /*0af0*/  IADD3 R15, P2, PT, -R6, R17, RZ ;  /* 0x00000011060f7210 */ /* 0x000fc80007f5e1ff */
[----:B------:R-:W-:Y:S02]  /*0b00*/  IADD3.X R14, PT, PT, ~R9, R0, RZ, P1, !PT ;  /* 0x00000000090e7210 */ /* 0x000fe40000ffe5ff */
[----:B------:R-:W-:Y:S02]  /*0b10*/  IADD3 R8, P1, PT, R11, 0x1, RZ ;  /* 0x000000010b087810 */ /* 0x000fe40007f3e0ff */
[C---:B------:R-:W-:Y:S01]  /*0b20*/  ISETP.GE.U32.AND.EX P0, PT, R14.reuse, R7, PT, P0 ;  /* 0x000000070e00720c */ /* 0x040fe20003f06100 */
[----:B------:R-:W-:Y:S02]  /*0b30*/  IMAD.X R12, R14, 0x1, ~R7, P2 ;  /* 0x000000010e0c7824 */ /* 0x000fe400010e0e07 */
[----:B------:R-:W-:Y:S01]  /*0b40*/  IMAD.X R10, RZ, RZ, R13, P1 ;  /* 0x000000ffff0a7224 */ /* 0x000fe200008e060d */
[----:B------:R-:W-:Y:S02]  /*0b50*/  SEL R9, R8, R11, P0 ;  /* 0x0000000b08097207 */ /* 0x000fe40000000000 */
[----:B------:R-:W-:-:S02]  /*0b60*/  SEL R15, R15, R17, P0 ;  /* 0x000000110f0f7207 */ /* 0x000fc40000000000 */
[----:B------:R-:W-:Y:S02]  /*0b70*/  SEL R8, R10, R13, P0 ;  /* 0x0000000d0a087207 */ /* 0x000fe40000000000 */
[----:B------:R-:W-:Y:S02]  /*0b80*/  IADD3 R10, P2, PT, R9, 0x1, RZ ;  /* 0x00000001090a7810 */ /* 0x000fe40007f5e0ff */
[----:B------:R-:W-:Y:S02]  /*0b90*/  SEL R12, R12, R14, P0 ;  /* 0x0000000e0c0c7207 */ /* 0x000fe40000000000 */
[----:B------:R-:W-:Y:S01]  /*0ba0*/  ISETP.GE.U32.AND P0, PT, R15, R6, PT ;  /* 0x000000060f00720c */ /* 0x000fe20003f06070 */
[----:B------:R-:W-:Y:S01]  /*0bb0*/  IMAD.X R11, RZ, RZ, R8, P2 ;  /* 0x000000ffff0b7224 */ /* 0x000fe200010e0608 */
[----:B------:R-:W-:Y:S02]  /*0bc0*/  ISETP.NE.U32.AND P1, PT, R6, RZ, PT ;  /* 0x000000ff0600720c */ /* 0x000fe40003f25070 */
[----:B------:R-:W-:-:S02]  /*0bd0*/  ISETP.GE.U32.AND.EX P0, PT, R12, R7, PT, P0 ;  /* 0x000000070c00720c */ /* 0x000fc40003f06100 */
[----:B------:R-:W-:Y:S02]  /*0be0*/  ISETP.NE.AND.EX P1, PT, R7, RZ, PT, P1 ;  /* 0x000000ff0700720c */ /* 0x000fe40003f25310 */
[----:B------:R-:W-:Y:S01]  /*0bf0*/  SEL R10, R10, R9, P0 ;  /* 0x000000090a0a7207 */ /* 0x000fe20000000000 */
[----:B------:R-:W-:Y:S01]  /*0c00*/  IMAD.MOV.U32 R9, RZ, RZ, 0x0 ;  /* 0x00000000ff097424 */ /* 0x000fe200078e00ff */
[----:B------:R-:W-:Y:S02]  /*0c10*/  SEL R11, R11, R8, P0 ;  /* 0x000000080b0b7207 */ /* 0x000fe40000000000 */
[----:B------:R-:W-:Y:S02]  /*0c20*/  MOV R8, R4 ;  /* 0x0000000400087202 */ /* 0x000fe40000000f00 */
[----:B------:R-:W-:Y:S02]  /*0c30*/  SEL R10, R10, 0xffffffff, P1 ;  /* 0xffffffff0a0a7807 */ /* 0x000fe40000800000 */
[----:B------:R-:W-:Y:S01]  /*0c40*/  SEL R11, R11, 0xffffffff, P1 ;  /* 0xffffffff0b0b7807 */ /* 0x000fe20000800000 */
[----:B------:R-:W-:Y:S06]  /*0c50*/  RET.REL.NODEC R8 `(_Z20find_perfect_numbersyyPiS_) ;  /* 0xfffffff008e87950 */ /* 0x000fec0003c3ffff */
        .weak           $__internal_1_$__cuda_sm20_rem_u64
        .type           $__internal_1_$__cuda_sm20_rem_u64,@function
        .size           $__internal_1_$__cuda_sm20_rem_u64,(.L_x_13 - $__internal_1_$__cuda_sm20_rem_u64)
$__internal_1_$__cuda_sm20_rem_u64:
[----:B------:R-:W-:Y:S02]  /*0c60*/  IMAD.MOV.U32 R14, RZ, RZ, R6 ;  /* 0x000000ffff0e7224 */ /* 0x000fe400078e0006 */
[----:B------:R-:W-:-:S04]  /*0c70*/  IMAD.MOV.U32 R15, RZ, RZ, R7 ;  /* 0x000000ffff0f7224 */ /* 0x000fc800078e0007 */
[----:B------:R-:W0:Y:S08]  /*0c80*/  I2F.U64.RP R13, R14 ;  /* 0x0000000e000d7312 */ /* 0x000e300000309000 */
[----:B0-----:R-:W0:Y:S02]  /*0c90*/  MUFU.RCP R13, R13 ;  /* 0x0000000d000d7308 */ /* 0x001e240000001000 */
[----:B0-----:R-:W-:-:S06]  /*0ca0*/  IADD3 R8, PT, PT, R13, 0x1ffffffe, RZ ;  /* 0x1ffffffe0d087810 */ /* 0x001fcc0007ffe0ff */
[----:B------:R-:W0:Y:S02]  /*0cb0*/  F2I.U64.TRUNC R8, R8 ;  /* 0x0000000800087311 */ /* 0x000e24000020d800 */
[----:B0-----:R-:W-:-:S04]  /*0cc0*/  IMAD.WIDE.U32 R10, R8, R6, RZ ;  /* 0x00000006080a7225 */ /* 0x001fc800078e00ff */
[----:B------:R-:W-:Y:S01]  /*0cd0*/  IMAD R11, R8, R7, R11 ;  /* 0x00000007080b7224 */ /* 0x000fe200078e020b */
[----:B------:R-:W-:-:S03]  /*0ce0*/  IADD3 R17, P0, PT, RZ, -R10, RZ ;  /* 0x8000000aff117210 */ /* 0x000fc60007f1e0ff */
[----:B------:R-:W-:Y:S02]  /*0cf0*/  IMAD R11, R9, R6, R11 ;  /* 0x00000006090b7224 */ /* 0x000fe400078e020b */
[----:B------:R-:W-:-:S04]  /*0d00*/  IMAD.HI.U32 R10, R8, R17, RZ ;  /* 0x00000011080a7227 */ /* 0x000fc800078e00ff */
[----:B------:R-:W-:Y:S02]  /*0d10*/  IMAD.X R19, RZ, RZ, ~R11, P0 ;  /* 0x000000ffff137224 */ /* 0x000fe400000e0e0b */
[----:B------:R-:W-:Y:S02]  /*0d20*/  IMAD.MOV.U32 R11, RZ, RZ, R8 ;  /* 0x000000ffff0b7224 */ /* 0x000fe400078e0008 */
[-C--:B------:R-:W-:Y:S02]  /*0d30*/  IMAD R13, R9, R19.reuse, RZ ;  /* 0x00000013090d7224 */ /* 0x080fe400078e02ff */
[----:B------:R-:W-:-:S04]  /*0d40*/  IMAD.WIDE.U32 R10, P0, R8, R19, R10 ;  /* 0x00000013080a7225 */ /* 0x000fc8000780000a */
[----:B------:R-:W-:-:S04]  /*0d50*/  IMAD.HI.U32 R19, R9, R19, RZ ;  /* 0x0000001309137227 */ /* 0x000fc800078e00ff */
[----:B------:R-:W-:-:S05]  /*0d60*/  IMAD.HI.U32 R10, P1, R9, R17, R10 ;  /* 0x00000011090a7227 */ /* 0x000fca000782000a */
[----:B------:R-:W-:Y:S01]  /*0d70*/  IADD3 R11, P2, PT, R13, R10, RZ ;  /* 0x0000000a0d0b7210 */ /* 0x000fe20007f5e0ff */
[----:B------:R-:W-:-:S04]  /*0d80*/  IMAD.X R10, R19, 0x1, R9, P0 ;  /* 0x00000001130a7824 */ /* 0x000fc800000e0609 */
[----:B------:R-:W-:Y:S01]  /*0d90*/  IMAD.WIDE.U32 R8, R11, R6, RZ ;  /* 0x000000060b087225 */ /* 0x000fe200078e00ff */
[----:B------:R-:W-:-:S03]  /*0da0*/  IADD3.X R13, PT, PT, RZ, RZ, R10, P2, P1 ;  /* 0x000000ffff0d7210 */ /* 0x000fc600017e240a */
[----:B------:R-:W-:Y:S01]  /*0db0*/  IMAD R9, R11, R7, R9 ;  /* 0x000000070b097224 */ /* 0x000fe200078e0209 */
[----:B------:R-:W-:-:S03]  /*0dc0*/  IADD3 R15, P0, PT, RZ, -R8, RZ ;  /* 0x80000008ff0f7210 */ /* 0x000fc60007f1e0ff */
[----:B------:R-:W-:Y:S02]  /*0dd0*/  IMAD R9, R13, R6, R9 ;  /* 0x000000060d097224 */ /* 0x000fe400078e0209 */
[----:B------:R-:W-:-:S03]  /*0de0*/  IMAD.HI.U32 R10, R11, R15, RZ ;  /* 0x0000000f0b0a7227 */ /* 0x000fc600078e00ff */
[----:B------:R-:W-:Y:S01]  /*0df0*/  IADD3.X R8, PT, PT, RZ, ~R9, RZ, P0, !PT ;  /* 0x80000009ff087210 */ /* 0x000fe200007fe4ff */
[----:B------:R-:W-:-:S04]  /*0e00*/  IMAD.MOV.U32 R9, RZ, RZ, RZ ;  /* 0x000000ffff097224 */ /* 0x000fc800078e00ff */
[----:B------:R-:W-:-:S04]  /*0e10*/  IMAD.WIDE.U32 R10, P0, R11, R8, R10 ;  /* 0x000000080b0a7225 */ /* 0x000fc8000780000a */
[C---:B------:R-:W-:Y:S02]  /*0e20*/  IMAD R14, R13.reuse, R8, RZ ;  /* 0x000000080d0e7224 */ /* 0x040fe400078e02ff */
[----:B------:R-:W-:-:S04]  /*0e30*/  IMAD.HI.U32 R11, P1, R13, R15, R10 ;  /* 0x0000000f0d0b7227 */ /* 0x000fc8000782000a */
[----:B------:R-:W-:Y:S01]  /*0e40*/  IMAD.HI.U32 R8, R13, R8, RZ ;  /* 0x000000080d087227 */ /* 0x000fe200078e00ff */
[----:B------:R-:W-:-:S03]  /*0e50*/  IADD3 R11, P2, PT, R14, R11, RZ ;  /* 0x0000000b0e0b7210 */ /* 0x000fc60007f5e0ff */
[----:B------:R-:W-:Y:S02]  /*0e60*/  IMAD.X R13, R8, 0x1, R13, P0 ;  /* 0x00000001080d7824 */ /* 0x000fe400000e060d */
        /* <DEDUP_REMOVED lines=8> */
[----:B------:R-:W-:-:S03]  /*0ef0*/  IMAD.WIDE.U32 R8, R11, R6, RZ ;  /* 0x000000060b087225 */ /* 0x000fc600078e00ff */
[----:B------:R-:W-:Y:S01]  /*0f00*/  IADD3.X R13, PT, PT, RZ, R10, RZ, P1, !PT ;  /* 0x0000000aff0d7210 */ /* 0x000fe20000ffe4ff */
[----:B------:R-:W-:Y:S01]  /*0f10*/  IMAD R11, R11, R7, R9 ;  /* 0x000000070b0b7224 */ /* 0x000fe200078e0209 */
[----:B------:R-:W-:-:S03]  /*0f20*/  IADD3 R15, P1, PT, -R8, R3, RZ ;  /* 0x00000003080f7210 */ /* 0x000fc60007f3e1ff */
[-C--:B------:R-:W-:Y:S01]  /*0f30*/  IMAD R11, R13, R6.reuse, R11 ;  /* 0x000000060d0b7224 */ /* 0x080fe200078e020b */
[----:B------:R-:W-:-:S03]  /*0f40*/  ISETP.GE.U32.AND P0, PT, R15, R6, PT ;  /* 0x000000060f00720c */ /* 0x000fc60003f06070 */
[----:B------:R-:W-:Y:S01]  /*0f50*/  IMAD.X R10, R0, 0x1, ~R11, P1 ;  /* 0x00000001000a7824 */ /* 0x000fe200008e0e0b */
[----:B------:R-:W-:-:S04]  /*0f60*/  IADD3 R9, P1, PT, -R6, R15, RZ ;  /* 0x0000000f06097210 */ /* 0x000fc80007f3e1ff */
[C---:B------:R-:W-:Y:S01]  /*0f70*/  ISETP.GE.U32.AND.EX P0, PT, R10.reuse, R7, PT, P0 ;  /* 0x000000070a00720c */ /* 0x040fe20003f06100 */
[----:B------:R-:W-:Y:S01]  /*0f80*/  IMAD.X R8, R10, 0x1, ~R7, P1 ;  /* 0x000000010a087824 */ /* 0x000fe200008e0e07 */
[----:B------:R-:W-:Y:S02]  /*0f90*/  ISETP.NE.U32.AND P1, PT, R6, RZ, PT ;  /* 0x000000ff0600720c */ /* 0x000fe40003f25070 */
[----:B------:R-:W-:Y:S02]  /*0fa0*/  SEL R9, R9, R15, P0 ;  /* 0x0000000f09097207 */ /* 0x000fe40000000000 */
[----:B------:R-:W-:Y:S02]  /*0fb0*/  SEL R8, R8, R10, P0 ;  /* 0x0000000a08087207 */ /* 0x000fe40000000000 */
[----:B------:R-:W-:Y:S02]  /*0fc0*/  IADD3 R10, P2, PT, -R6, R9, RZ ;  /* 0x00000009060a7210 */ /* 0x000fe40007f5e1ff */
[----:B------:R-:W-:-:S02]  /*0fd0*/  ISETP.GE.U32.AND P0, PT, R9, R6, PT ;  /* 0x000000060900720c */ /* 0x000fc40003f06070 */
[----:B------:R-:W-:Y:S01]  /*0fe0*/  ISETP.NE.AND.EX P1, PT, R7, RZ, PT, P1 ;  /* 0x000000ff0700720c */ /* 0x000fe20003f25310 */
[C---:B------:R-:W-:Y:S01]  /*0ff0*/  IMAD.X R11, R8.reuse, 0x1, ~R7, P2 ;  /* 0x00000001080b7824 */ /* 0x040fe200010e0e07 */
[----:B------:R-:W-:-:S04]  /*1000*/  ISETP.GE.U32.AND.EX P0, PT, R8, R7, PT, P0 ;  /* 0x000000070800720c */ /* 0x000fc80003f06100 */
[----:B------:R-:W-:Y:S01]  /*1010*/  SEL R10, R10, R9, P0 ;  /* 0x000000090a0a7207 */ /* 0x000fe20000000000 */
[----:B------:R-:W-:Y:S01]  /*1020*/  IMAD.MOV.U32 R9, RZ, RZ, 0x0 ;  /* 0x00000000ff097424 */ /* 0x000fe200078e00ff */
[----:B------:R-:W-:Y:S02]  /*1030*/  SEL R11, R11, R8, P0 ;  /* 0x000000080b0b7207 */ /* 0x000fe40000000000 */
[----:B------:R-:W-:Y:S02]  /*1040*/  MOV R8, R4 ;  /* 0x0000000400087202 */ /* 0x000fe40000000f00 */
[----:B------:R-:W-:Y:S02]  /*1050*/  SEL R10, R10, 0xffffffff, P1 ;  /* 0xffffffff0a0a7807 */ /* 0x000fe40000800000 */
[----:B------:R-:W-:Y:S01]  /*1060*/  SEL R11, R11, 0xffffffff, P1 ;  /* 0xffffffff0b0b7807 */ /* 0x000fe20000800000 */
[----:B------:R-:W-:Y:S06]  /*1070*/  RET.REL.NODEC R8 `(_Z20find_perfect_numbersyyPiS_) ;  /* 0xffffffec08e07950 */ /* 0x000fec0003c3ffff */
.L_x_11:
[----:B------:R-:W-:-:S00]  /*1080*/  BRA `(.L_x_11) ;  /* 0xfffffffc00fc7947 */ /* 0x000fc0000383ffff */
[----:B------:R-:W-:-:S00]  /*1090*/  NOP ;  /* 0x0000000000007918 */ /* 0x000fc00000000000 */
        /* <DEDUP_REMOVED lines=14> */
.L_x_13:


//--------------------- .nv.shared.reserved.0     --------------------------
	.section	.nv.shared.reserved.0,"aw",@nobits
	.weak		__nv_reservedSMEM_offset_0_alias
	.size		__nv_reservedSMEM_offset_0_alias, 0, 64
	.other		__nv_reservedSMEM_offset_0_alias,@"STO_CUDA_RESERVED_SHARED STV_DEFAULT"
__nv_reservedSMEM_offset_0_alias:
	.zero		0
	.zero		64


//--------------------- .nv.constant0._Z20find_perfect_numbersyyPiS_ --------------------------
	.section	.nv.constant0._Z20find_perfect_numbersyyPiS_,"a",@progbits
	.sectionflags	@""
	.align	4
.nv.constant0._Z20find_perfect_numbersyyPiS_:
	.zero		928


//--------------------- SYMBOLS --------------------------

	.type		.nv.reservedSmem.offset0,@object
	.size		.nv.reservedSmem.offset0,0x4
